//
// Generated by NVIDIA NVVM Compiler
//
// Compiler Build ID: CL-36424714
// Cuda compilation tools, release 13.0, V13.0.88
// Based on NVVM 20.0.0
//

.version 9.0
.target sm_100
.address_size 64

	// .globl	my_kernel_kernel1

.visible .entry my_kernel_kernel1(
	.param .u64 .ptr .align 1 my_kernel_kernel1_param_0,
	.param .u64 .ptr .align 1 my_kernel_kernel1_param_1
)
{
	.reg .b32 	%r<5>;
	.reg .b32 	%f<3>;
	.reg .b64 	%rd<8>;

	ld.param.u64 	%rd1, [my_kernel_kernel1_param_0];
	ld.param.u64 	%rd2, [my_kernel_kernel1_param_1];
	cvta.to.global.u64 	%rd3, %rd1;
	cvta.to.global.u64 	%rd4, %rd2;
	mov.u32 	%r1, %ctaid.x;
	shl.b32 	%r2, %r1, 5;
	mov.u32 	%r3, %tid.x;
	add.s32 	%r4, %r2, %r3;
	mul.wide.u32 	%rd5, %r4, 4;
	add.s64 	%rd6, %rd4, %rd5;
	ld.global.nc.f32 	%f1, [%rd6];
	mul.f32 	%f2, %f1, 0f3B000000;
	add.s64 	%rd7, %rd3, %rd5;
	st.global.f32 	[%rd7], %f2;
	ret;

}
	// .globl	my_kernel_kernel0
.visible .entry my_kernel_kernel0(
	.param .u64 .ptr .align 1 my_kernel_kernel0_param_0,
	.param .u64 .ptr .align 1 my_kernel_kernel0_param_1
)
{
	.reg .pred 	%p<2>;
	.reg .b32 	%r<6>;
	.reg .b32 	%f<68>;
	.reg .b64 	%rd<13>;

	ld.param.u64 	%rd5, [my_kernel_kernel0_param_0];
	ld.param.u64 	%rd6, [my_kernel_kernel0_param_1];
	cvta.to.global.u64 	%rd7, %rd6;
	cvta.to.global.u64 	%rd8, %rd5;
	mov.u32 	%r4, %ctaid.x;
	mul.wide.u32 	%rd9, %r4, 4;
	add.s64 	%rd1, %rd8, %rd9;
	mul.wide.u32 	%rd10, %r4, 2048;
	add.s64 	%rd11, %rd10, %rd7;
	add.s64 	%rd12, %rd11, 64;
	mov.b32 	%r5, 0;
	mov.f32 	%f67, 0f00000000;
$L__BB1_1:
	ld.global.nc.f32 	%f4, [%rd12+-64];
	add.f32 	%f5, %f67, %f4;
	ld.global.nc.f32 	%f6, [%rd12+-60];
	add.f32 	%f7, %f5, %f6;
	ld.global.nc.f32 	%f8, [%rd12+-56];
	add.f32 	%f9, %f7, %f8;
	ld.global.nc.f32 	%f10, [%rd12+-52];
	add.f32 	%f11, %f9, %f10;
	ld.global.nc.f32 	%f12, [%rd12+-48];
	add.f32 	%f13, %f11, %f12;
	ld.global.nc.f32 	%f14, [%rd12+-44];
	add.f32 	%f15, %f13, %f14;
	ld.global.nc.f32 	%f16, [%rd12+-40];
	add.f32 	%f17, %f15, %f16;
	ld.global.nc.f32 	%f18, [%rd12+-36];
	add.f32 	%f19, %f17, %f18;
	ld.global.nc.f32 	%f20, [%rd12+-32];
	add.f32 	%f21, %f19, %f20;
	ld.global.nc.f32 	%f22, [%rd12+-28];
	add.f32 	%f23, %f21, %f22;
	ld.global.nc.f32 	%f24, [%rd12+-24];
	add.f32 	%f25, %f23, %f24;
	ld.global.nc.f32 	%f26, [%rd12+-20];
	add.f32 	%f27, %f25, %f26;
	ld.global.nc.f32 	%f28, [%rd12+-16];
	add.f32 	%f29, %f27, %f28;
	ld.global.nc.f32 	%f30, [%rd12+-12];
	add.f32 	%f31, %f29, %f30;
	ld.global.nc.f32 	%f32, [%rd12+-8];
	add.f32 	%f33, %f31, %f32;
	ld.global.nc.f32 	%f34, [%rd12+-4];
	add.f32 	%f35, %f33, %f34;
	ld.global.nc.f32 	%f36, [%rd12];
	add.f32 	%f37, %f35, %f36;
	ld.global.nc.f32 	%f38, [%rd12+4];
	add.f32 	%f39, %f37, %f38;
	ld.global.nc.f32 	%f40, [%rd12+8];
	add.f32 	%f41, %f39, %f40;
	ld.global.nc.f32 	%f42, [%rd12+12];
	add.f32 	%f43, %f41, %f42;
	ld.global.nc.f32 	%f44, [%rd12+16];
	add.f32 	%f45, %f43, %f44;
	ld.global.nc.f32 	%f46, [%rd12+20];
	add.f32 	%f47, %f45, %f46;
	ld.global.nc.f32 	%f48, [%rd12+24];
	add.f32 	%f49, %f47, %f48;
	ld.global.nc.f32 	%f50, [%rd12+28];
	add.f32 	%f51, %f49, %f50;
	ld.global.nc.f32 	%f52, [%rd12+32];
	add.f32 	%f53, %f51, %f52;
	ld.global.nc.f32 	%f54, [%rd12+36];
	add.f32 	%f55, %f53, %f54;
	ld.global.nc.f32 	%f56, [%rd12+40];
	add.f32 	%f57, %f55, %f56;
	ld.global.nc.f32 	%f58, [%rd12+44];
	add.f32 	%f59, %f57, %f58;
	ld.global.nc.f32 	%f60, [%rd12+48];
	add.f32 	%f61, %f59, %f60;
	ld.global.nc.f32 	%f62, [%rd12+52];
	add.f32 	%f63, %f61, %f62;
	ld.global.nc.f32 	%f64, [%rd12+56];
	add.f32 	%f65, %f63, %f64;
	ld.global.nc.f32 	%f66, [%rd12+60];
	add.f32 	%f67, %f65, %f66;
	add.s32 	%r5, %r5, 32;
	add.s64 	%rd12, %rd12, 128;
	setp.ne.s32 	%p1, %r5, 512;
	@%p1 bra 	$L__BB1_1;
	st.global.f32 	[%rd1], %f67;
	ret;

}


// ===== COMPILED SASS (sm_100) =====

	.target	sm_100

	.elftype	@"ET_EXEC"


//--------------------- .note.nv.tkinfo           --------------------------
	.section	.note.nv.tkinfo,"",@"SHT_NOTE"
	.sectionflags	@"SHF_NOTE_NV_TKINFO"
	.tkinfo
        /*0018*/ 	.word	0x00000002
        /*0030*/ 	.string	""
        /*0030*/ 	.string	"ptxas"
        /*0030*/ 	.string	"Cuda compilation tools, release 13.0, V13.0.88"
        /*0030*/ 	.string	"Build cuda_13.0.r13.0/compiler.36424714_0"
        /*0030*/ 	.string	"-arch sm_100 -m 64 "



//--------------------- .note.nv.cuinfo           --------------------------
	.section	.note.nv.cuinfo,"",@"SHT_NOTE"
	.sectionflags	@"SHF_NOTE_NV_CUINFO"
        /*0018*/ 	.short	0x0002
        /*001a*/ 	.short	0x0064
        /*001c*/ 	.short	0x0082
	.zero		2


//--------------------- .nv.info                  --------------------------
	.section	.nv.info,"",@"SHT_CUDA_INFO"
	.align	4


	//----- nvinfo : EIATTR_REGCOUNT
	.align		4
        /*0000*/ 	.byte	0x04, 0x2f
        /*0002*/ 	.short	(.L_1 - .L_0)
	.align		4
.L_0:
        /*0004*/ 	.word	index@(my_kernel_kernel1)
        /*0008*/ 	.word	0x0000000a


	//----- nvinfo : EIATTR_FRAME_SIZE
	.align		4
.L_1:
        /*000c*/ 	.byte	0x04, 0x11
        /*000e*/ 	.short	(.L_3 - .L_2)
	.align		4
.L_2:
        /*0010*/ 	.word	index@(my_kernel_kernel1)
        /*0014*/ 	.word	0x00000000


	//----- nvinfo : EIATTR_REGCOUNT
	.align		4
.L_3:
        /*0018*/ 	.byte	0x04, 0x2f
        /*001a*/ 	.short	(.L_5 - .L_4)
	.align		4
.L_4:
        /*001c*/ 	.word	index@(my_kernel_kernel0)
        /*0020*/ 	.word	0x0000001e


	//----- nvinfo : EIATTR_FRAME_SIZE
	.align		4
.L_5:
        /*0024*/ 	.byte	0x04, 0x11
        /*0026*/ 	.short	(.L_7 - .L_6)
	.align		4
.L_6:
        /*0028*/ 	.word	index@(my_kernel_kernel0)
        /*002c*/ 	.word	0x00000000


	//----- nvinfo : EIATTR_MIN_STACK_SIZE
	.align		4
.L_7:
        /*0030*/ 	.byte	0x04, 0x12
        /*0032*/ 	.short	(.L_9 - .L_8)
	.align		4
.L_8:
        /*0034*/ 	.word	index@(my_kernel_kernel0)
        /*0038*/ 	.word	0x00000000


	//----- nvinfo : EIATTR_MIN_STACK_SIZE
	.align		4
.L_9:
        /*003c*/ 	.byte	0x04, 0x12
        /*003e*/ 	.short	(.L_11 - .L_10)
	.align		4
.L_10:
        /*0040*/ 	.word	index@(my_kernel_kernel1)
        /*0044*/ 	.word	0x00000000
.L_11:


//--------------------- .nv.compat                --------------------------
	.section	.nv.compat,"",@"SHT_CUDA_COMPAT_INFO"
	.align	4
        /*0000*/ 	.byte	0x02, 0x09, 0x00, 0x00, 0x02, 0x02, 0x01, 0x00, 0x02, 0x05, 0x05, 0x00, 0x03, 0x07, 0x01, 0x01
        /*0010*/ 	.byte	0x02, 0x03, 0x00, 0x00, 0x02, 0x06, 0x01, 0x00, 0x04, 0x0b, 0x08, 0x00, 0x09, 0x00, 0x00, 0x00
        /*0020*/ 	.byte	0x00, 0x00, 0x00, 0x00


//--------------------- .nv.info.my_kernel_kernel0 --------------------------
	.section	.nv.info.my_kernel_kernel0,"",@"SHT_CUDA_INFO"
	.sectionflags	@""
	.align	4


	//----- nvinfo : EIATTR_CUDA_API_VERSION
	.align		4
        /*0000*/ 	.byte	0x04, 0x37
        /*0002*/ 	.short	(.L_13 - .L_12)
.L_12:
        /*0004*/ 	.word	0x00000082


	//----- nvinfo : EIATTR_KPARAM_INFO
	.align		4
.L_13:
        /*0008*/ 	.byte	0x04, 0x17
        /*000a*/ 	.short	(.L_15 - .L_14)
.L_14:
        /*000c*/ 	.word	0x00000000
        /*0010*/ 	.short	0x0001
        /*0012*/ 	.short	0x0008
        /*0014*/ 	.byte	0x00, 0xf5, 0x21, 0x00


	//----- nvinfo : EIATTR_KPARAM_INFO
	.align		4
.L_15:
        /*0018*/ 	.byte	0x04, 0x17
        /*001a*/ 	.short	(.L_17 - .L_16)
.L_16:
        /*001c*/ 	.word	0x00000000
        /*0020*/ 	.short	0x0000
        /*0022*/ 	.short	0x0000
        /*0024*/ 	.byte	0x00, 0xf5, 0x21, 0x00


	//----- nvinfo : EIATTR_SPARSE_MMA_MASK
	.align		4
.L_17:
        /*0028*/ 	.byte	0x03, 0x50
        /*002a*/ 	.short	0x0000


	//----- nvinfo : EIATTR_MAXREG_COUNT
	.align		4
        /*002c*/ 	.byte	0x03, 0x1b
        /*002e*/ 	.short	0x00ff


	//----- nvinfo : EIATTR_MERCURY_ISA_VERSION
	.align		4
        /*0030*/ 	.byte	0x03, 0x5f
        /*0032*/ 	.short	0x0101


	//----- nvinfo : EIATTR_VRC_CTA_INIT_COUNT
	.align		4
        /*0034*/ 	.byte	0x02, 0x4a
	.zero		1
	.zero		1


	//----- nvinfo : EIATTR_EXIT_INSTR_OFFSETS
	.align		4
        /*0038*/ 	.byte	0x04, 0x1c
        /*003a*/ 	.short	(.L_19 - .L_18)


	//   ....[0]....
.L_18:
        /*003c*/ 	.word	0x00000510


	//----- nvinfo : EIATTR_CBANK_PARAM_SIZE
	.align		4
.L_19:
        /*0040*/ 	.byte	0x03, 0x19
        /*0042*/ 	.short	0x0010


	//----- nvinfo : EIATTR_PARAM_CBANK
	.align		4
        /*0044*/ 	.byte	0x04, 0x0a
        /*0046*/ 	.short	(.L_21 - .L_20)
	.align		4
.L_20:
        /*0048*/ 	.word	index@(.nv.constant0.my_kernel_kernel0)
        /*004c*/ 	.short	0x0380
        /*004e*/ 	.short	0x0010


	//----- nvinfo : EIATTR_SW_WAR
	.align		4
.L_21:
        /*0050*/ 	.byte	0x04, 0x36
        /*0052*/ 	.short	(.L_23 - .L_22)
.L_22:
        /*0054*/ 	.word	0x00000008
.L_23:


//--------------------- .nv.info.my_kernel_kernel1 --------------------------
	.section	.nv.info.my_kernel_kernel1,"",@"SHT_CUDA_INFO"
	.sectionflags	@""
	.align	4


	//----- nvinfo : EIATTR_CUDA_API_VERSION
	.align		4
        /*0000*/ 	.byte	0x04, 0x37
        /*0002*/ 	.short	(.L_25 - .L_24)
.L_24:
        /*0004*/ 	.word	0x00000082


	//----- nvinfo : EIATTR_KPARAM_INFO
	.align		4
.L_25:
        /*0008*/ 	.byte	0x04, 0x17
        /*000a*/ 	.short	(.L_27 - .L_26)
.L_26:
        /*000c*/ 	.word	0x00000000
        /*0010*/ 	.short	0x0001
        /*0012*/ 	.short	0x0008
        /*0014*/ 	.byte	0x00, 0xf5, 0x21, 0x00


	//----- nvinfo : EIATTR_KPARAM_INFO
	.align		4
.L_27:
        /*0018*/ 	.byte	0x04, 0x17
        /*001a*/ 	.short	(.L_29 - .L_28)
.L_28:
        /*001c*/ 	.word	0x00000000
        /*0020*/ 	.short	0x0000
        /*0022*/ 	.short	0x0000
        /*0024*/ 	.byte	0x00, 0xf5, 0x21, 0x00


	//----- nvinfo : EIATTR_SPARSE_MMA_MASK
	.align		4
.L_29:
        /*0028*/ 	.byte	0x03, 0x50
        /*002a*/ 	.short	0x0000


	//----- nvinfo : EIATTR_MAXREG_COUNT
	.align		4
        /*002c*/ 	.byte	0x03, 0x1b
        /*002e*/ 	.short	0x00ff


	//----- nvinfo : EIATTR_MERCURY_ISA_VERSION
	.align		4
        /*0030*/ 	.byte	0x03, 0x5f
        /*0032*/ 	.short	0x0101


	//----- nvinfo : EIATTR_VRC_CTA_INIT_COUNT
	.align		4
        /*0034*/ 	.byte	0x02, 0x4a
	.zero		1
	.zero		1


	//----- nvinfo : EIATTR_EXIT_INSTR_OFFSETS
	.align		4
        /*0038*/ 	.byte	0x04, 0x1c
        /*003a*/ 	.short	(.L_31 - .L_30)


	//   ....[0]....
.L_30:
        /*003c*/ 	.word	0x000000c0


	//----- nvinfo : EIATTR_CBANK_PARAM_SIZE
	.align		4
.L_31:
        /*0040*/ 	.byte	0x03, 0x19
        /*0042*/ 	.short	0x0010


	//----- nvinfo : EIATTR_PARAM_CBANK
	.align		4
        /*0044*/ 	.byte	0x04, 0x0a
        /*0046*/ 	.short	(.L_33 - .L_32)
	.align		4
.L_32:
        /*0048*/ 	.word	index@(.nv.constant0.my_kernel_kernel1)
        /*004c*/ 	.short	0x0380
        /*004e*/ 	.short	0x0010


	//----- nvinfo : EIATTR_SW_WAR
	.align		4
.L_33:
        /*0050*/ 	.byte	0x04, 0x36
        /*0052*/ 	.short	(.L_35 - .L_34)
.L_34:
        /*0054*/ 	.word	0x00000008
.L_35:


//--------------------- .nv.callgraph             --------------------------
	.section	.nv.callgraph,"",@"SHT_CUDA_CALLGRAPH"
	.align	4
	.sectionentsize	8
	.align		4
        /*0000*/ 	.word	0x00000000
	.align		4
        /*0004*/ 	.word	0xffffffff
	.align		4
        /*0008*/ 	.word	0x00000000
	.align		4
        /*000c*/ 	.word	0xfffffffe
	.align		4
        /*0010*/ 	.word	0x00000000
	.align		4
        /*0014*/ 	.word	0xfffffffd
	.align		4
        /*0018*/ 	.word	0x00000000
	.align		4
        /*001c*/ 	.word	0xfffffffc


//--------------------- .text.my_kernel_kernel0   --------------------------
	.section	.text.my_kernel_kernel0,"ax",@progbits
	.align	128
        .global         my_kernel_kernel0
        .type           my_kernel_kernel0,@function
        .size           my_kernel_kernel0,(.L_x_3 - my_kernel_kernel0)
        .other          my_kernel_kernel0,@"STO_CUDA_ENTRY STV_DEFAULT"
my_kernel_kernel0:
.text.my_kernel_kernel0:
[----:B------:R-:W-:Y:S01]  /*0000*/  LDC R1, c[0x0][0x37c] ;  /* 0x0000df00ff017b82 */ /* 0x000fe20000000800 */
[----:B------:R-:W0:Y:S07]  /*0010*/  S2R R7, SR_CTAID.X ;  /* 0x0000000000077919 */ /* 0x000e2e0000002500 */
[----:B------:R-:W0:Y:S01]  /*0020*/  LDC.64 R4, c[0x0][0x388] ;  /* 0x0000e200ff047b82 */ /* 0x000e220000000a00 */
[----:B------:R-:W-:Y:S01]  /*0030*/  HFMA2 R9, -RZ, RZ, 0, 0 ;  /* 0x00000000ff097431 */ /* 0x000fe200000001ff */
[----:B------:R-:W1:Y:S01]  /*0040*/  LDCU.64 UR6, c[0x0][0x358] ;  /* 0x00006b00ff0677ac */ /* 0x000e620008000a00 */
[----:B------:R-:W-:-:S05]  /*0050*/  UMOV UR4, URZ ;  /* 0x000000ff00047c82 */ /* 0x000fca0008000000 */
[----:B------:R-:W2:Y:S01]  /*0060*/  LDC.64 R2, c[0x0][0x380] ;  /* 0x0000e000ff027b82 */ /* 0x000ea20000000a00 */
[----:B0-----:R-:W-:-:S04]  /*0070*/  IMAD.WIDE.U32 R4, R7, 0x800, R4 ;  /* 0x0000080007047825 */ /* 0x001fc800078e0004 */
[----:B--2---:R-:W-:Y:S01]  /*0080*/  IMAD.WIDE.U32 R2, R7, 0x4, R2 ;  /* 0x0000000407027825 */ /* 0x004fe200078e0002 */
[----:B------:R-:W-:-:S04]  /*0090*/  IADD3 R4, P0, PT, R4, 0x40, RZ ;  /* 0x0000004004047810 */ /* 0x000fc80007f1e0ff */
[----:B-1----:R-:W-:-:S09]  /*00a0*/  IADD3.X R5, PT, PT, RZ, R5, RZ, P0, !PT ;  /* 0x00000005ff057210 */ /* 0x002fd200007fe4ff */
.L_x_0:
[----:B------:R-:W2:Y:S04]  /*00b0*/  LDG.E.CONSTANT R10, desc[UR6][R4.64+-0x40] ;  /* 0xffffc006040a7981 */ /* 0x000ea8000c1e9900 */
[----:B------:R-:W3:Y:S04]  /*00c0*/  LDG.E.CONSTANT R26, desc[UR6][R4.64+-0x3c] ;  /* 0xffffc406041a7981 */ /* 0x000ee8000c1e9900 */
[----:B------:R-:W4:Y:S04]  /*00d0*/  LDG.E.CONSTANT R21, desc[UR6][R4.64+-0x38] ;  /* 0xffffc80604157981 */ /* 0x000f28000c1e9900 */
[----:B------:R-:W5:Y:S04]  /*00e0*/  LDG.E.CONSTANT R22, desc[UR6][R4.64+-0x34] ;  /* 0xffffcc0604167981 */ /* 0x000f68000c1e9900 */
        /* <DEDUP_REMOVED lines=16> */
[----:B------:R-:W5:Y:S01]  /*01f0*/  LDG.E.CONSTANT R11, desc[UR6][R4.64+0x10] ;  /* 0x00001006040b7981 */ /* 0x000f62000c1e9900 */
[----:B--2---:R-:W-:-:S03]  /*0200*/  FADD R9, R10, R9 ;  /* 0x000000090a097221 */ /* 0x004fc60000000000 */
[----:B------:R-:W2:Y:S01]  /*0210*/  LDG.E.CONSTANT R10, desc[UR6][R4.64+0x14] ;  /* 0x00001406040a7981 */ /* 0x000ea2000c1e9900 */
[----:B---3--:R-:W-:-:S03]  /*0220*/  FADD R26, R9, R26 ;  /* 0x0000001a091a7221 */ /* 0x008fc60000000000 */
[----:B------:R-:W3:Y:S01]  /*0230*/  LDG.E.CONSTANT R9, desc[UR6][R4.64+0x18] ;  /* 0x0000180604097981 */ /* 0x000ee2000c1e9900 */
[----:B----4-:R-:W-:-:S03]  /*0240*/  FADD R27, R26, R21 ;  /* 0x000000151a1b7221 */ /* 0x010fc60000000000 */
[----:B------:R-:W4:Y:S01]  /*0250*/  LDG.E.CONSTANT R21, desc[UR6][R4.64+0x1c] ;  /* 0x00001c0604157981 */ /* 0x000f22000c1e9900 */
[----:B-----5:R-:W-:-:S03]  /*0260*/  FADD R26, R27, R22 ;  /* 0x000000161b1a7221 */ /* 0x020fc60000000000 */
[----:B------:R-:W5:Y:S01]  /*0270*/  LDG.E.CONSTANT R22, desc[UR6][R4.64+0x20] ;  /* 0x0000200604167981 */ /* 0x000f62000c1e9900 */
[----:B------:R-:W-:-:S03]  /*0280*/  FADD R27, R26, R23 ;  /* 0x000000171a1b7221 */ /* 0x000fc60000000000 */
        /* <DEDUP_REMOVED lines=12> */
[----:B------:R0:W5:Y:S01]  /*0350*/  LDG.E.CONSTANT R0, desc[UR6][R4.64+0x3c] ;  /* 0x00003c0604007981 */ /* 0x000162000c1e9900 */
[----:B------:R-:W-:Y:S01]  /*0360*/  UIADD3 UR4, UPT, UPT, UR4, 0x20, URZ ;  /* 0x0000002004047890 */ /* 0x000fe2000fffe0ff */
[----:B------:R-:W-:-:S03]  /*0370*/  FADD R6, R27, R6 ;  /* 0x000000061b067221 */ /* 0x000fc60000000000 */
[----:B------:R-:W-:Y:S01]  /*0380*/  UISETP.NE.AND UP0, UPT, UR4, 0x200, UPT ;  /* 0x000002000400788c */ /* 0x000fe2000bf05270 */
[----:B------:R-:W-:-:S04]  /*0390*/  FADD R19, R6, R19 ;  /* 0x0000001306137221 */ /* 0x000fc80000000000 */
[----:B------:R-:W-:Y:S01]  /*03a0*/  FADD R18, R19, R18 ;  /* 0x0000001213127221 */ /* 0x000fe20000000000 */
[----:B0-----:R-:W-:-:S03]  /*03b0*/  IADD3 R4, P0, PT, R4, 0x80, RZ ;  /* 0x0000008004047810 */ /* 0x001fc60007f1e0ff */
[----:B------:R-:W-:Y:S01]  /*03c0*/  FADD R17, R18, R17 ;  /* 0x0000001112117221 */ /* 0x000fe20000000000 */
[----:B------:R-:W-:-:S03]  /*03d0*/  IADD3.X R5, PT, PT, RZ, R5, RZ, P0, !PT ;  /* 0x00000005ff057210 */ /* 0x000fc600007fe4ff */
[----:B------:R-:W-:-:S04]  /*03e0*/  FADD R16, R17, R16 ;  /* 0x0000001011107221 */ /* 0x000fc80000000000 */
[----:B------:R-:W-:-:S04]  /*03f0*/  FADD R15, R16, R15 ;  /* 0x0000000f100f7221 */ /* 0x000fc80000000000 */
[----:B------:R-:W-:-:S04]  /*0400*/  FADD R14, R15, R14 ;  /* 0x0000000e0f0e7221 */ /* 0x000fc80000000000 */
[----:B------:R-:W-:-:S04]  /*0410*/  FADD R13, R14, R13 ;  /* 0x0000000d0e0d7221 */ /* 0x000fc80000000000 */
[----:B------:R-:W-:-:S04]  /*0420*/  FADD R12, R13, R12 ;  /* 0x0000000c0d0c7221 */ /* 0x000fc80000000000 */
[----:B------:R-:W-:-:S04]  /*0430*/  FADD R11, R12, R11 ;  /* 0x0000000b0c0b7221 */ /* 0x000fc80000000000 */
[----:B--2---:R-:W-:-:S04]  /*0440*/  FADD R10, R11, R10 ;  /* 0x0000000a0b0a7221 */ /* 0x004fc80000000000 */
[----:B---3--:R-:W-:-:S04]  /*0450*/  FADD R10, R10, R9 ;  /* 0x000000090a0a7221 */ /* 0x008fc80000000000 */
[----:B----4-:R-:W-:-:S04]  /*0460*/  FADD R21, R10, R21 ;  /* 0x000000150a157221 */ /* 0x010fc80000000000 */
[----:B-----5:R-:W-:-:S04]  /*0470*/  FADD R22, R21, R22 ;  /* 0x0000001615167221 */ /* 0x020fc80000000000 */
[----:B------:R-:W-:-:S04]  /*0480*/  FADD R23, R22, R23 ;  /* 0x0000001716177221 */ /* 0x000fc80000000000 */
[----:B------:R-:W-:-:S04]  /*0490*/  FADD R24, R23, R24 ;  /* 0x0000001817187221 */ /* 0x000fc80000000000 */
[----:B------:R-:W-:-:S04]  /*04a0*/  FADD R25, R24, R25 ;  /* 0x0000001918197221 */ /* 0x000fc80000000000 */
[----:B------:R-:W-:-:S04]  /*04b0*/  FADD R25, R25, R20 ;  /* 0x0000001419197221 */ /* 0x000fc80000000000 */
[----:B------:R-:W-:-:S04]  /*04c0*/  FADD R8, R25, R8 ;  /* 0x0000000819087221 */ /* 0x000fc80000000000 */
[----:B------:R-:W-:-:S04]  /*04d0*/  FADD R7, R8, R7 ;  /* 0x0000000708077221 */ /* 0x000fc80000000000 */
[----:B------:R-:W-:Y:S01]  /*04e0*/  FADD R9, R7, R0 ;  /* 0x0000000007097221 */ /* 0x000fe20000000000 */
[----:B------:R-:W-:Y:S06]  /*04f0*/  BRA.U UP0, `(.L_x_0) ;  /* 0xfffffff900ec7547 */ /* 0x000fec000b83ffff */
[----:B------:R-:W-:Y:S01]  /*0500*/  STG.E desc[UR6][R2.64], R9 ;  /* 0x0000000902007986 */ /* 0x000fe2000c101906 */
[----:B------:R-:W-:Y:S05]  /*0510*/  EXIT ;  /* 0x000000000000794d */ /* 0x000fea0003800000 */
.L_x_1:
[----:B------:R-:W-:-:S00]  /*0520*/  BRA `(.L_x_1) ;  /* 0xfffffffc00fc7947 */ /* 0x000fc0000383ffff */
[----:B------:R-:W-:-:S00]  /*0530*/  NOP ;  /* 0x0000000000007918 */ /* 0x000fc00000000000 */
        /* <DEDUP_REMOVED lines=12> */
.L_x_3:


//--------------------- .text.my_kernel_kernel1   --------------------------
	.section	.text.my_kernel_kernel1,"ax",@progbits
	.align	128
        .global         my_kernel_kernel1
        .type           my_kernel_kernel1,@function
        .size           my_kernel_kernel1,(.L_x_4 - my_kernel_kernel1)
        .other          my_kernel_kernel1,@"STO_CUDA_ENTRY STV_DEFAULT"
my_kernel_kernel1:
.text.my_kernel_kernel1:
[----:B------:R-:W-:Y:S01]  /*0000*/  LDC R1, c[0x0][0x37c] ;  /* 0x0000df00ff017b82 */ /* 0x000fe20000000800 */
[----:B------:R-:W0:Y:S07]  /*0010*/  S2R R7, SR_CTAID.X ;  /* 0x0000000000077919 */ /* 0x000e2e0000002500 */
[----:B------:R-:W1:Y:S01]  /*0020*/  LDC.64 R2, c[0x0][0x388] ;  /* 0x0000e200ff027b82 */ /* 0x000e620000000a00 */
[----:B------:R-:W2:Y:S01]  /*0030*/  LDCU.64 UR4, c[0x0][0x358] ;  /* 0x00006b00ff0477ac */ /* 0x000ea20008000a00 */
[----:B------:R-:W0:Y:S06]  /*0040*/  S2R R0, SR_TID.X ;  /* 0x0000000000007919 */ /* 0x000e2c0000002100 */
[----:B------:R-:W3:Y:S01]  /*0050*/  LDC.64 R4, c[0x0][0x380] ;  /* 0x0000e000ff047b82 */ /* 0x000ee20000000a00 */
[----:B0-----:R-:W-:-:S05]  /*0060*/  LEA R7, R7, R0, 0x5 ;  /* 0x0000000007077211 */ /* 0x001fca00078e28ff */
[----:B-1----:R-:W-:-:S06]  /*0070*/  IMAD.WIDE.U32 R2, R7, 0x4, R2 ;  /* 0x0000000407027825 */ /* 0x002fcc00078e0002 */
[----:B--2---:R-:W2:Y:S01]  /*0080*/  LDG.E.CONSTANT R2, desc[UR4][R2.64] ;  /* 0x0000000402027981 */ /* 0x004ea2000c1e9900 */
[----:B---3--:R-:W-:-:S04]  /*0090*/  IMAD.WIDE.U32 R4, R7, 0x4, R4 ;  /* 0x0000000407047825 */ /* 0x008fc800078e0004 */
[----:B--2---:R-:W-:-:S05]  /*00a0*/  FMUL R7, R2, 0.001953125 ;  /* 0x3b00000002077820 */ /* 0x004fca0000400000 */
[----:B------:R-:W-:Y:S01]  /*00b0*/  STG.E desc[UR4][R4.64], R7 ;  /* 0x0000000704007986 */ /* 0x000fe2000c101904 */
[----:B------:R-:W-:Y:S05]  /*00c0*/  EXIT ;  /* 0x000000000000794d */ /* 0x000fea0003800000 */
.L_x_2:
        /* <DEDUP_REMOVED lines=11> */
.L_x_4:


//--------------------- .nv.shared.reserved.0     --------------------------
	.section	.nv.shared.reserved.0,"aw",@nobits
	.weak		__nv_reservedSMEM_offset_0_alias
	.size		__nv_reservedSMEM_offset_0_alias, 0, 64
	.other		__nv_reservedSMEM_offset_0_alias,@"STO_CUDA_RESERVED_SHARED STV_DEFAULT"
__nv_reservedSMEM_offset_0_alias:
	.zero		0
	.zero		64


//--------------------- .nv.constant0.my_kernel_kernel0 --------------------------
	.section	.nv.constant0.my_kernel_kernel0,"a",@progbits
	.sectionflags	@""
	.align	4
.nv.constant0.my_kernel_kernel0:
	.zero		912


//--------------------- .nv.constant0.my_kernel_kernel1 --------------------------
	.section	.nv.constant0.my_kernel_kernel1,"a",@progbits
	.sectionflags	@""
	.align	4
.nv.constant0.my_kernel_kernel1:
	.zero		912


//--------------------- SYMBOLS --------------------------

	.type		.nv.reservedSmem.offset0,@object
	.size		.nv.reservedSmem.offset0,0x4
